//
// Generated by NVIDIA NVVM Compiler
//
// Compiler Build ID: CL-36424714
// Cuda compilation tools, release 13.0, V13.0.88
// Based on NVVM 20.0.0
//

.version 9.0
.target sm_100
.address_size 64

	// .globl	_Z9helloCUDAv
.extern .func  (.param .b32 func_retval0) vprintf
(
	.param .b64 vprintf_param_0,
	.param .b64 vprintf_param_1
)
;
.global .align 1 .b8 $str[20] = {71, 80, 85, 239, 188, 154, 72, 101, 108, 108, 111, 44, 32, 67, 85, 68, 65, 33, 10};

.visible .entry _Z9helloCUDAv()
{
	.reg .b32 	%r<3>;
	.reg .b64 	%rd<3>;

	mov.u64 	%rd1, $str;
	cvta.global.u64 	%rd2, %rd1;
	{ // callseq 0, 0
	.param .b64 param0;
	st.param.b64 	[param0], %rd2;
	.param .b64 param1;
	st.param.b64 	[param1], 0;
	.param .b32 retval0;
	call.uni (retval0), 
	vprintf, 
	(
	param0, 
	param1
	);
	ld.param.b32 	%r1, [retval0];
	} // callseq 0
	ret;

}


// ===== COMPILED SASS (sm_100) =====

	.target	sm_100

	.elftype	@"ET_EXEC"


//--------------------- .note.nv.tkinfo           --------------------------
	.section	.note.nv.tkinfo,"",@"SHT_NOTE"
	.sectionflags	@"SHF_NOTE_NV_TKINFO"
	.tkinfo
        /*0018*/ 	.word	0x00000002
        /*0030*/ 	.string	""
        /*0030*/ 	.string	"ptxas"
        /*0030*/ 	.string	"Cuda compilation tools, release 13.0, V13.0.88"
        /*0030*/ 	.string	"Build cuda_13.0.r13.0/compiler.36424714_0"
        /*0030*/ 	.string	"-arch sm_100 -m 64 "



//--------------------- .note.nv.cuinfo           --------------------------
	.section	.note.nv.cuinfo,"",@"SHT_NOTE"
	.sectionflags	@"SHF_NOTE_NV_CUINFO"
        /*0018*/ 	.short	0x0002
        /*001a*/ 	.short	0x0064
        /*001c*/ 	.short	0x0082
	.zero		2


//--------------------- .nv.info                  --------------------------
	.section	.nv.info,"",@"SHT_CUDA_INFO"
	.align	4


	//----- nvinfo : EIATTR_REGCOUNT
	.align		4
        /*0000*/ 	.byte	0x04, 0x2f
        /*0002*/ 	.short	(.L_2 - .L_1)
	.align		4
.L_1:
        /*0004*/ 	.word	index@(_Z9helloCUDAv)
        /*0008*/ 	.word	0x00000018


	//----- nvinfo : EIATTR_FRAME_SIZE
	.align		4
.L_2:
        /*000c*/ 	.byte	0x04, 0x11
        /*000e*/ 	.short	(.L_4 - .L_3)
	.align		4
.L_3:
        /*0010*/ 	.word	index@(_Z9helloCUDAv)
        /*0014*/ 	.word	0x00000000


	//----- nvinfo : EIATTR_MIN_STACK_SIZE
	.align		4
.L_4:
        /*0018*/ 	.byte	0x04, 0x12
        /*001a*/ 	.short	(.L_6 - .L_5)
	.align		4
.L_5:
        /*001c*/ 	.word	index@(_Z9helloCUDAv)
        /*0020*/ 	.word	0x00000000
.L_6:


//--------------------- .nv.compat                --------------------------
	.section	.nv.compat,"",@"SHT_CUDA_COMPAT_INFO"
	.align	4
        /*0000*/ 	.byte	0x02, 0x09, 0x00, 0x00, 0x02, 0x02, 0x01, 0x00, 0x02, 0x05, 0x05, 0x00, 0x03, 0x07, 0x01, 0x01
        /*0010*/ 	.byte	0x02, 0x03, 0x00, 0x00, 0x02, 0x06, 0x01, 0x00, 0x04, 0x0b, 0x08, 0x00, 0x09, 0x00, 0x00, 0x00
        /*0020*/ 	.byte	0x00, 0x00, 0x00, 0x00


//--------------------- .nv.info._Z9helloCUDAv    --------------------------
	.section	.nv.info._Z9helloCUDAv,"",@"SHT_CUDA_INFO"
	.sectionflags	@""
	.align	4


	//----- nvinfo : EIATTR_CUDA_API_VERSION
	.align		4
        /*0000*/ 	.byte	0x04, 0x37
        /*0002*/ 	.short	(.L_8 - .L_7)
.L_7:
        /*0004*/ 	.word	0x00000082


	//----- nvinfo : EIATTR_SPARSE_MMA_MASK
	.align		4
.L_8:
        /*0008*/ 	.byte	0x03, 0x50
        /*000a*/ 	.short	0x0000


	//----- nvinfo : EIATTR_MAXREG_COUNT
	.align		4
        /*000c*/ 	.byte	0x03, 0x1b
        /*000e*/ 	.short	0x00ff


	//----- nvinfo : EIATTR_EXTERNS
	.align		4
        /*0010*/ 	.byte	0x04, 0x0f
        /*0012*/ 	.short	(.L_10 - .L_9)


	//   ....[0]....
	.align		4
.L_9:
        /*0014*/ 	.word	index@(vprintf)


	//----- nvinfo : EIATTR_MERCURY_ISA_VERSION
	.align		4
.L_10:
        /*0018*/ 	.byte	0x03, 0x5f
        /*001a*/ 	.short	0x0101


	//----- nvinfo : EIATTR_VRC_CTA_INIT_COUNT
	.align		4
        /*001c*/ 	.byte	0x02, 0x4a
	.zero		1
	.zero		1


	//----- nvinfo : EIATTR_SYSCALL_OFFSETS
	.align		4
        /*0020*/ 	.byte	0x04, 0x46
        /*0022*/ 	.short	(.L_12 - .L_11)


	//   ....[0]....
.L_11:
        /*0024*/ 	.word	0x00000080


	//----- nvinfo : EIATTR_EXIT_INSTR_OFFSETS
	.align		4
.L_12:
        /*0028*/ 	.byte	0x04, 0x1c
        /*002a*/ 	.short	(.L_14 - .L_13)


	//   ....[0]....
.L_13:
        /*002c*/ 	.word	0x00000090


	//----- nvinfo : EIATTR_SW_WAR
	.align		4
.L_14:
        /*0030*/ 	.byte	0x04, 0x36
        /*0032*/ 	.short	(.L_16 - .L_15)
.L_15:
        /*0034*/ 	.word	0x00000008
.L_16:


//--------------------- .nv.callgraph             --------------------------
	.section	.nv.callgraph,"",@"SHT_CUDA_CALLGRAPH"
	.align	4
	.sectionentsize	8
	.align		4
        /*0000*/ 	.word	0x00000000
	.align		4
        /*0004*/ 	.word	0xffffffff
	.align		4
        /*0008*/ 	.word	index@(_Z9helloCUDAv)
	.align		4
        /*000c*/ 	.word	index@(vprintf)
	.align		4
        /*0010*/ 	.word	0x00000000
	.align		4
        /*0014*/ 	.word	0xfffffffe
	.align		4
        /*0018*/ 	.word	0x00000000
	.align		4
        /*001c*/ 	.word	0xfffffffd
	.align		4
        /*0020*/ 	.word	0x00000000
	.align		4
        /*0024*/ 	.word	0xfffffffc


//--------------------- .nv.constant4             --------------------------
	.section	.nv.constant4,"a",@progbits
	.align	8
	.align		8
.nv.constant4:
        /*0000*/ 	.dword	vprintf
	.align		8
        /*0008*/ 	.dword	$str


//--------------------- .text._Z9helloCUDAv       --------------------------
	.section	.text._Z9helloCUDAv,"ax",@progbits
	.align	128
        .global         _Z9helloCUDAv
        .type           _Z9helloCUDAv,@function
        .size           _Z9helloCUDAv,(.L_x_2 - _Z9helloCUDAv)
        .other          _Z9helloCUDAv,@"STO_CUDA_ENTRY STV_DEFAULT"
_Z9helloCUDAv:
.text._Z9helloCUDAv:
[----:B------:R-:W0:Y:S01]  /*0000*/  LDC R1, c[0x0][0x37c] ;  /* 0x0000df00ff017b82 */ /* 0x000e220000000800 */
[----:B------:R-:W-:Y:S01]  /*0010*/  MOV R0, 0x0 ;  /* 0x0000000000007802 */ /* 0x000fe20000000f00 */
[----:B------:R-:W1:Y:S01]  /*0020*/  LDCU.64 UR4, c[0x4][0x8] ;  /* 0x01000100ff0477ac */ /* 0x000e620008000a00 */
[----:B------:R-:W-:-:S05]  /*0030*/  CS2R R6, SRZ ;  /* 0x0000000000067805 */ /* 0x000fca000001ff00 */
[----:B------:R2:W3:Y:S01]  /*0040*/  LDC.64 R2, c[0x4][R0] ;  /* 0x0100000000027b82 */ /* 0x0004e20000000a00 */
[----:B-1----:R-:W-:Y:S02]  /*0050*/  IMAD.U32 R4, RZ, RZ, UR4 ;  /* 0x00000004ff047e24 */ /* 0x002fe4000f8e00ff */
[----:B--2---:R-:W-:-:S07]  /*0060*/  IMAD.U32 R5, RZ, RZ, UR5 ;  /* 0x00000005ff057e24 */ /* 0x004fce000f8e00ff */
[----:B------:R-:W-:-:S07]  /*0070*/  LEPC R20, `(.L_x_0) ;  /* 0x000000001014794e */ /* 0x000fce0000000000 */
[----:B0--3--:R-:W-:Y:S05]  /*0080*/  CALL.ABS.NOINC R2 ;  /* 0x0000000002007343 */ /* 0x009fea0003c00000 */
.L_x_0:
[----:B------:R-:W-:Y:S05]  /*0090*/  EXIT ;  /* 0x000000000000794d */ /* 0x000fea0003800000 */
.L_x_1:
[----:B------:R-:W-:-:S00]  /*00a0*/  BRA `(.L_x_1) ;  /* 0xfffffffc00fc7947 */ /* 0x000fc0000383ffff */
[----:B------:R-:W-:-:S00]  /*00b0*/  NOP ;  /* 0x0000000000007918 */ /* 0x000fc00000000000 */
        /* <DEDUP_REMOVED lines=12> */
.L_x_2:


//--------------------- .nv.global.init           --------------------------
	.section	.nv.global.init,"aw",@progbits
.nv.global.init:
	.type		$str,@object
	.size		$str,(.L_0 - $str)
$str:
        /*0000*/ 	.byte	0x47, 0x50, 0x55, 0xef, 0xbc, 0x9a, 0x48, 0x65, 0x6c, 0x6c, 0x6f, 0x2c, 0x20, 0x43, 0x55, 0x44
        /*0010*/ 	.byte	0x41, 0x21, 0x0a, 0x00
.L_0:


//--------------------- .nv.shared.reserved.0     --------------------------
	.section	.nv.shared.reserved.0,"aw",@nobits
	.weak		__nv_reservedSMEM_offset_0_alias
	.size		__nv_reservedSMEM_offset_0_alias, 0, 64
	.other		__nv_reservedSMEM_offset_0_alias,@"STO_CUDA_RESERVED_SHARED STV_DEFAULT"
__nv_reservedSMEM_offset_0_alias:
	.zero		0
	.zero		64


//--------------------- .nv.constant0._Z9helloCUDAv --------------------------
	.section	.nv.constant0._Z9helloCUDAv,"a",@progbits
	.sectionflags	@""
	.align	4
.nv.constant0._Z9helloCUDAv:
	.zero		896


//--------------------- SYMBOLS --------------------------

	.type		.nv.reservedSmem.offset0,@object
	.size		.nv.reservedSmem.offset0,0x4
	.type		vprintf,@function
